	.headerflags	@"EF_CUDA_TEXMODE_UNIFIED EF_CUDA_64BIT_ADDRESS EF_CUDA_ACCELERATORS EF_CUDA_SM90 EF_CUDA_VIRTUAL_SM(EF_CUDA_SM90)"
	.elftype	@"ET_EXEC"


//--------------------- .nv.info                  --------------------------
	.section	.nv.info,"",@"SHT_CUDA_INFO"
	.align	4


	//----- nvinfo : EIATTR_REGCOUNT
	.align		4
        /*0000*/ 	.byte	0x04, 0x2f
        /*0002*/ 	.short	(.L_1 - .L_0)
	.align		4
.L_0:
        /*0004*/ 	.word	index@(triton_poi_fused_convolution_30)
        /*0008*/ 	.word	0x0000000c


	//----- nvinfo : EIATTR_MIN_STACK_SIZE
	.align		4
.L_1:
        /*000c*/ 	.byte	0x04, 0x12
        /*000e*/ 	.short	(.L_3 - .L_2)
	.align		4
.L_2:
        /*0010*/ 	.word	index@(triton_poi_fused_convolution_30)
        /*0014*/ 	.word	0x00000000


	//----- nvinfo : EIATTR_FRAME_SIZE
	.align		4
.L_3:
        /*0018*/ 	.byte	0x04, 0x11
        /*001a*/ 	.short	(.L_5 - .L_4)
	.align		4
.L_4:
        /*001c*/ 	.word	index@(triton_poi_fused_convolution_30)
        /*0020*/ 	.word	0x00000000


	//----- nvinfo : EIATTR_MIN_STACK_SIZE
	.align		4
.L_5:
        /*0024*/ 	.byte	0x04, 0x12
        /*0026*/ 	.short	(.L_7 - .L_6)
	.align		4
.L_6:
        /*0028*/ 	.word	index@(triton_poi_fused_convolution_30)
        /*002c*/ 	.word	0x00000000
.L_7:


//--------------------- .nv.info.triton_poi_fused_convolution_30 --------------------------
	.section	.nv.info.triton_poi_fused_convolution_30,"",@"SHT_CUDA_INFO"
	.sectionflags	@""
	.align	4


	//----- nvinfo : EIATTR_CUDA_API_VERSION
	.align		4
        /*0000*/ 	.byte	0x04, 0x37
        /*0002*/ 	.short	(.L_9 - .L_8)
.L_8:
        /*0004*/ 	.word	0x0000007c


	//----- nvinfo : EIATTR_KPARAM_INFO
	.align		4
.L_9:
        /*0008*/ 	.byte	0x04, 0x17
        /*000a*/ 	.short	(.L_11 - .L_10)
.L_10:
        /*000c*/ 	.word	0x00000000
        /*0010*/ 	.short	0x0002
        /*0012*/ 	.short	0x0010
        /*0014*/ 	.byte	0x00, 0xf0, 0x11, 0x00


	//----- nvinfo : EIATTR_KPARAM_INFO
	.align		4
.L_11:
        /*0018*/ 	.byte	0x04, 0x17
        /*001a*/ 	.short	(.L_13 - .L_12)
.L_12:
        /*001c*/ 	.word	0x00000000
        /*0020*/ 	.short	0x0001
        /*0022*/ 	.short	0x0008
        /*0024*/ 	.byte	0x00, 0xf4, 0x21, 0x00


	//----- nvinfo : EIATTR_KPARAM_INFO
	.align		4
.L_13:
        /*0028*/ 	.byte	0x04, 0x17
        /*002a*/ 	.short	(.L_15 - .L_14)
.L_14:
        /*002c*/ 	.word	0x00000000
        /*0030*/ 	.short	0x0000
        /*0032*/ 	.short	0x0000
        /*0034*/ 	.byte	0x00, 0xf4, 0x21, 0x00


	//----- nvinfo : EIATTR_SPARSE_MMA_MASK
	.align		4
.L_15:
        /*0038*/ 	.byte	0x03, 0x50
        /*003a*/ 	.short	0x0000


	//----- nvinfo : EIATTR_MAXREG_COUNT
	.align		4
        /*003c*/ 	.byte	0x03, 0x1b
        /*003e*/ 	.short	0x00ff


	//----- nvinfo : EIATTR_EXIT_INSTR_OFFSETS
	.align		4
        /*0040*/ 	.byte	0x04, 0x1c
        /*0042*/ 	.short	(.L_17 - .L_16)


	//   ....[0]....
.L_16:
        /*0044*/ 	.word	0x00000160


	//----- nvinfo : EIATTR_REQNTID
	.align		4
.L_17:
        /*0048*/ 	.byte	0x04, 0x10
        /*004a*/ 	.short	(.L_19 - .L_18)
.L_18:
        /*004c*/ 	.word	0x00000080
        /*0050*/ 	.word	0x00000001
        /*0054*/ 	.word	0x00000001


	//----- nvinfo : EIATTR_CBANK_PARAM_SIZE
	.align		4
.L_19:
        /*0058*/ 	.byte	0x03, 0x19
        /*005a*/ 	.short	0x0014


	//----- nvinfo : EIATTR_PARAM_CBANK
	.align		4
        /*005c*/ 	.byte	0x04, 0x0a
        /*005e*/ 	.short	(.L_21 - .L_20)
	.align		4
.L_20:
        /*0060*/ 	.word	index@(.nv.constant0.triton_poi_fused_convolution_30)
        /*0064*/ 	.short	0x0210
        /*0066*/ 	.short	0x0014


	//----- nvinfo : EIATTR_SW_WAR
	.align		4
.L_21:
        /*0068*/ 	.byte	0x04, 0x36
        /*006a*/ 	.short	(.L_23 - .L_22)
.L_22:
        /*006c*/ 	.word	0x00000008
.L_23:


//--------------------- .nv.callgraph             --------------------------
	.section	.nv.callgraph,"",@"SHT_CUDA_CALLGRAPH"
	.align	4
	.sectionentsize	8
	.align		4
        /*0000*/ 	.word	0x00000000
	.align		4
        /*0004*/ 	.word	0xffffffff
	.align		4
        /*0008*/ 	.word	0x00000000
	.align		4
        /*000c*/ 	.word	0xfffffffe
	.align		4
        /*0010*/ 	.word	0x00000000
	.align		4
        /*0014*/ 	.word	0xfffffffd
	.align		4
        /*0018*/ 	.word	0x00000000
	.align		4
        /*001c*/ 	.word	0xfffffffc


//--------------------- .text.triton_poi_fused_convolution_30 --------------------------
	.section	.text.triton_poi_fused_convolution_30,"ax",@progbits
	.align	128
        .global         triton_poi_fused_convolution_30
        .type           triton_poi_fused_convolution_30,@function
        .size           triton_poi_fused_convolution_30,(.L_x_1 - triton_poi_fused_convolution_30)
        .other          triton_poi_fused_convolution_30,@"STO_CUDA_ENTRY STV_DEFAULT"
triton_poi_fused_convolution_30:
.text.triton_poi_fused_convolution_30:
[----:B------:R-:W-:Y:S01]  /*0000*/  LDC R1, c[0x0][0x28] ;  /* 0x00000a00ff017b82 */ /* 0x000fe20000000800 */
[----:B------:R-:W1:Y:S07]  /*0010*/  S2R R0, SR_TID.X ;  /* 0x0000000000007919 */ /* 0x000e6e0000002100 */
[----:B------:R-:W2:Y:S01]  /*0020*/  LDC.64 R4, c[0x0][0x218] ;  /* 0x00008600ff047b82 */ /* 0x000ea20000000a00 */
[----:B------:R-:W-:Y:S01]  /*0030*/  ULDC.64 UR4, c[0x0][0x208] ;  /* 0x0000820000047ab9 */ /* 0x000fe20000000a00 */
[----:B------:R-:W3:Y:S01]  /*0040*/  S2R R7, SR_CTAID.X ;  /* 0x0000000000077919 */ /* 0x000ee20000002500 */
[----:B-1----:R-:W-:-:S02]  /*0050*/  LOP3.LUT R0, R0, 0x7f, RZ, 0xc0, !PT ;  /* 0x0000007f00007812 */ /* 0x002fc400078ec0ff */
[----:B---3--:R-:W-:-:S03]  /*0060*/  SHF.R.S32.HI R2, RZ, 0x18, R7 ;  /* 0x00000018ff027819 */ /* 0x008fc60000011407 */
[----:B------:R-:W-:Y:S01]  /*0070*/  IMAD R7, R7, 0x80, R0 ;  /* 0x0000008007077824 */ /* 0x000fe200078e0200 */
[----:B------:R-:W-:Y:S02]  /*0080*/  SGXT R0, R2, 0x1 ;  /* 0x000000010200781a */ /* 0x000fe40000000200 */
[----:B------:R-:W1:Y:S02]  /*0090*/  LDC.64 R2, c[0x0][0x210] ;  /* 0x00008400ff027b82 */ /* 0x000e640000000a00 */
[----:B------:R-:W-:-:S04]  /*00a0*/  LEA.HI R0, R0, R7, RZ, 0x4 ;  /* 0x0000000700007211 */ /* 0x000fc800078f20ff */
[--C-:B------:R-:W-:Y:S02]  /*00b0*/  SHF.R.S32.HI R6, RZ, 0x4, R0.reuse ;  /* 0x00000004ff067819 */ /* 0x100fe40000011400 */
[----:B------:R-:W-:-:S04]  /*00c0*/  SHF.R.S32.HI R9, RZ, 0x1f, R0 ;  /* 0x0000001fff097819 */ /* 0x000fc80000011400 */
[----:B------:R-:W-:-:S04]  /*00d0*/  LEA.HI R9, R9, R6, RZ, 0x8 ;  /* 0x0000000609097211 */ /* 0x000fc800078f40ff */
[----:B------:R-:W-:-:S05]  /*00e0*/  LOP3.LUT R9, R9, 0xffffff00, RZ, 0xc0, !PT ;  /* 0xffffff0009097812 */ /* 0x000fca00078ec0ff */
[----:B------:R-:W-:Y:S02]  /*00f0*/  IMAD.IADD R9, R6, 0x1, -R9 ;  /* 0x0000000106097824 */ /* 0x000fe400078e0a09 */
[----:B-1----:R-:W-:-:S04]  /*0100*/  IMAD.WIDE R2, R7, 0x4, R2 ;  /* 0x0000000407027825 */ /* 0x002fc800078e0202 */
[----:B--2---:R-:W-:Y:S01]  /*0110*/  IMAD.WIDE R4, R9, 0x4, R4 ;  /* 0x0000000409047825 */ /* 0x004fe200078e0204 */
[----:B------:R-:W2:Y:S05]  /*0120*/  LDG.E R0, desc[UR4][R2.64] ;  /* 0x0000000402007981 */ /* 0x000eaa000c1e1900 */
[----:B------:R-:W2:Y:S02]  /*0130*/  LDG.E.EL R5, desc[UR4][R4.64] ;  /* 0x0000000404057981 */ /* 0x000ea4000c2e1900 */
[----:B--2---:R-:W-:-:S05]  /*0140*/  FADD R7, R0, R5 ;  /* 0x0000000500077221 */ /* 0x004fca0000000000 */
[----:B------:R-:W-:Y:S01]  /*0150*/  STG.E desc[UR4][R2.64], R7 ;  /* 0x0000000702007986 */ /* 0x000fe2000c101904 */
[----:B------:R-:W-:Y:S05]  /*0160*/  EXIT ;  /* 0x000000000000794d */ /* 0x000fea0003800000 */
.L_x_0:
[----:B------:R-:W-:-:S00]  /*0170*/  BRA `(.L_x_0) ;  /* 0xfffffffc00fc7947 */ /* 0x000fc0000383ffff */
[----:B------:R-:W-:-:S00]  /*0180*/  NOP ;  /* 0x0000000000007918 */ /* 0x000fc00000000000 */
[----:B------:R-:W-:-:S00]  /*0190*/  NOP ;  /* 0x0000000000007918 */ /* 0x000fc00000000000 */
[----:B------:R-:W-:-:S00]  /*01a0*/  NOP ;  /* 0x0000000000007918 */ /* 0x000fc00000000000 */
[----:B------:R-:W-:-:S00]  /*01b0*/  NOP ;  /* 0x0000000000007918 */ /* 0x000fc00000000000 */
[----:B------:R-:W-:-:S00]  /*01c0*/  NOP ;  /* 0x0000000000007918 */ /* 0x000fc00000000000 */
[----:B------:R-:W-:-:S00]  /*01d0*/  NOP ;  /* 0x0000000000007918 */ /* 0x000fc00000000000 */
[----:B------:R-:W-:-:S00]  /*01e0*/  NOP ;  /* 0x0000000000007918 */ /* 0x000fc00000000000 */
[----:B------:R-:W-:-:S00]  /*01f0*/  NOP ;  /* 0x0000000000007918 */ /* 0x000fc00000000000 */
.L_x_1:


//--------------------- .nv.constant0.triton_poi_fused_convolution_30 --------------------------
	.section	.nv.constant0.triton_poi_fused_convolution_30,"a",@progbits
	.sectionflags	@""
	.align	4
.nv.constant0.triton_poi_fused_convolution_30:
	.zero		548
